//
// Generated by NVIDIA NVVM Compiler
//
// Compiler Build ID: CL-36424714
// Cuda compilation tools, release 13.0, V13.0.88
// Based on NVVM 20.0.0
//

.version 9.0
.target sm_100
.address_size 64

	// .globl	_Z5saxpyPfiii

.visible .entry _Z5saxpyPfiii(
	.param .u64 .ptr .align 1 _Z5saxpyPfiii_param_0,
	.param .u32 _Z5saxpyPfiii_param_1,
	.param .u32 _Z5saxpyPfiii_param_2,
	.param .u32 _Z5saxpyPfiii_param_3
)
{


	ret;

}


// ===== COMPILED SASS (sm_100) =====

	.target	sm_100

	.elftype	@"ET_EXEC"


//--------------------- .note.nv.tkinfo           --------------------------
	.section	.note.nv.tkinfo,"",@"SHT_NOTE"
	.sectionflags	@"SHF_NOTE_NV_TKINFO"
	.tkinfo
        /*0018*/ 	.word	0x00000002
        /*0030*/ 	.string	""
        /*0030*/ 	.string	"ptxas"
        /*0030*/ 	.string	"Cuda compilation tools, release 13.0, V13.0.88"
        /*0030*/ 	.string	"Build cuda_13.0.r13.0/compiler.36424714_0"
        /*0030*/ 	.string	"-arch sm_100 -m 64 "



//--------------------- .note.nv.cuinfo           --------------------------
	.section	.note.nv.cuinfo,"",@"SHT_NOTE"
	.sectionflags	@"SHF_NOTE_NV_CUINFO"
        /*0018*/ 	.short	0x0002
        /*001a*/ 	.short	0x0064
        /*001c*/ 	.short	0x0082
	.zero		2


//--------------------- .nv.info                  --------------------------
	.section	.nv.info,"",@"SHT_CUDA_INFO"
	.align	4


	//----- nvinfo : EIATTR_REGCOUNT
	.align		4
        /*0000*/ 	.byte	0x04, 0x2f
        /*0002*/ 	.short	(.L_1 - .L_0)
	.align		4
.L_0:
        /*0004*/ 	.word	index@(_Z5saxpyPfiii)
        /*0008*/ 	.word	0x00000004


	//----- nvinfo : EIATTR_FRAME_SIZE
	.align		4
.L_1:
        /*000c*/ 	.byte	0x04, 0x11
        /*000e*/ 	.short	(.L_3 - .L_2)
	.align		4
.L_2:
        /*0010*/ 	.word	index@(_Z5saxpyPfiii)
        /*0014*/ 	.word	0x00000000


	//----- nvinfo : EIATTR_MIN_STACK_SIZE
	.align		4
.L_3:
        /*0018*/ 	.byte	0x04, 0x12
        /*001a*/ 	.short	(.L_5 - .L_4)
	.align		4
.L_4:
        /*001c*/ 	.word	index@(_Z5saxpyPfiii)
        /*0020*/ 	.word	0x00000000
.L_5:


//--------------------- .nv.compat                --------------------------
	.section	.nv.compat,"",@"SHT_CUDA_COMPAT_INFO"
	.align	4
        /*0000*/ 	.byte	0x02, 0x09, 0x00, 0x00, 0x02, 0x02, 0x01, 0x00, 0x02, 0x05, 0x05, 0x00, 0x03, 0x07, 0x01, 0x01
        /*0010*/ 	.byte	0x02, 0x03, 0x00, 0x00, 0x02, 0x06, 0x01, 0x00, 0x04, 0x0b, 0x08, 0x00, 0x09, 0x00, 0x00, 0x00
        /*0020*/ 	.byte	0x00, 0x00, 0x00, 0x00


//--------------------- .nv.info._Z5saxpyPfiii    --------------------------
	.section	.nv.info._Z5saxpyPfiii,"",@"SHT_CUDA_INFO"
	.sectionflags	@""
	.align	4


	//----- nvinfo : EIATTR_CUDA_API_VERSION
	.align		4
        /*0000*/ 	.byte	0x04, 0x37
        /*0002*/ 	.short	(.L_7 - .L_6)
.L_6:
        /*0004*/ 	.word	0x00000082


	//----- nvinfo : EIATTR_KPARAM_INFO
	.align		4
.L_7:
        /*0008*/ 	.byte	0x04, 0x17
        /*000a*/ 	.short	(.L_9 - .L_8)
.L_8:
        /*000c*/ 	.word	0x00000000
        /*0010*/ 	.short	0x0003
        /*0012*/ 	.short	0x0010
        /*0014*/ 	.byte	0x00, 0xf0, 0x11, 0x00


	//----- nvinfo : EIATTR_KPARAM_INFO
	.align		4
.L_9:
        /*0018*/ 	.byte	0x04, 0x17
        /*001a*/ 	.short	(.L_11 - .L_10)
.L_10:
        /*001c*/ 	.word	0x00000000
        /*0020*/ 	.short	0x0002
        /*0022*/ 	.short	0x000c
        /*0024*/ 	.byte	0x00, 0xf0, 0x11, 0x00


	//----- nvinfo : EIATTR_KPARAM_INFO
	.align		4
.L_11:
        /*0028*/ 	.byte	0x04, 0x17
        /*002a*/ 	.short	(.L_13 - .L_12)
.L_12:
        /*002c*/ 	.word	0x00000000
        /*0030*/ 	.short	0x0001
        /*0032*/ 	.short	0x0008
        /*0034*/ 	.byte	0x00, 0xf0, 0x11, 0x00


	//----- nvinfo : EIATTR_KPARAM_INFO
	.align		4
.L_13:
        /*0038*/ 	.byte	0x04, 0x17
        /*003a*/ 	.short	(.L_15 - .L_14)
.L_14:
        /*003c*/ 	.word	0x00000000
        /*0040*/ 	.short	0x0000
        /*0042*/ 	.short	0x0000
        /*0044*/ 	.byte	0x00, 0xf5, 0x21, 0x00


	//----- nvinfo : EIATTR_SPARSE_MMA_MASK
	.align		4
.L_15:
        /*0048*/ 	.byte	0x03, 0x50
        /*004a*/ 	.short	0x0000


	//----- nvinfo : EIATTR_MAXREG_COUNT
	.align		4
        /*004c*/ 	.byte	0x03, 0x1b
        /*004e*/ 	.short	0x00ff


	//----- nvinfo : EIATTR_MERCURY_ISA_VERSION
	.align		4
        /*0050*/ 	.byte	0x03, 0x5f
        /*0052*/ 	.short	0x0101


	//----- nvinfo : EIATTR_VRC_CTA_INIT_COUNT
	.align		4
        /*0054*/ 	.byte	0x02, 0x4a
	.zero		1
	.zero		1


	//----- nvinfo : EIATTR_EXIT_INSTR_OFFSETS
	.align		4
        /*0058*/ 	.byte	0x04, 0x1c
        /*005a*/ 	.short	(.L_17 - .L_16)


	//   ....[0]....
.L_16:
        /*005c*/ 	.word	0x00000010


	//----- nvinfo : EIATTR_CBANK_PARAM_SIZE
	.align		4
.L_17:
        /*0060*/ 	.byte	0x03, 0x19
        /*0062*/ 	.short	0x0014


	//----- nvinfo : EIATTR_PARAM_CBANK
	.align		4
        /*0064*/ 	.byte	0x04, 0x0a
        /*0066*/ 	.short	(.L_19 - .L_18)
	.align		4
.L_18:
        /*0068*/ 	.word	index@(.nv.constant0._Z5saxpyPfiii)
        /*006c*/ 	.short	0x0380
        /*006e*/ 	.short	0x0014


	//----- nvinfo : EIATTR_SW_WAR
	.align		4
.L_19:
        /*0070*/ 	.byte	0x04, 0x36
        /*0072*/ 	.short	(.L_21 - .L_20)
.L_20:
        /*0074*/ 	.word	0x00000008
.L_21:


//--------------------- .nv.callgraph             --------------------------
	.section	.nv.callgraph,"",@"SHT_CUDA_CALLGRAPH"
	.align	4
	.sectionentsize	8
	.align		4
        /*0000*/ 	.word	0x00000000
	.align		4
        /*0004*/ 	.word	0xffffffff
	.align		4
        /*0008*/ 	.word	0x00000000
	.align		4
        /*000c*/ 	.word	0xfffffffe
	.align		4
        /*0010*/ 	.word	0x00000000
	.align		4
        /*0014*/ 	.word	0xfffffffd
	.align		4
        /*0018*/ 	.word	0x00000000
	.align		4
        /*001c*/ 	.word	0xfffffffc


//--------------------- .text._Z5saxpyPfiii       --------------------------
	.section	.text._Z5saxpyPfiii,"ax",@progbits
	.align	128
        .global         _Z5saxpyPfiii
        .type           _Z5saxpyPfiii,@function
        .size           _Z5saxpyPfiii,(.L_x_1 - _Z5saxpyPfiii)
        .other          _Z5saxpyPfiii,@"STO_CUDA_ENTRY STV_DEFAULT"
_Z5saxpyPfiii:
.text._Z5saxpyPfiii:
[----:B------:R-:W-:Y:S01]  /*0000*/  LDC R1, c[0x0][0x37c] ;  /* 0x0000df00ff017b82 */ /* 0x000fe20000000800 */
[----:B------:R-:W-:Y:S05]  /*0010*/  EXIT ;  /* 0x000000000000794d */ /* 0x000fea0003800000 */
.L_x_0:
[----:B------:R-:W-:-:S00]  /*0020*/  BRA `(.L_x_0) ;  /* 0xfffffffc00fc7947 */ /* 0x000fc0000383ffff */
[----:B------:R-:W-:-:S00]  /*0030*/  NOP ;  /* 0x0000000000007918 */ /* 0x000fc00000000000 */
        /* <DEDUP_REMOVED lines=12> */
.L_x_1:


//--------------------- .nv.shared.reserved.0     --------------------------
	.section	.nv.shared.reserved.0,"aw",@nobits
	.weak		__nv_reservedSMEM_offset_0_alias
	.size		__nv_reservedSMEM_offset_0_alias, 0, 64
	.other		__nv_reservedSMEM_offset_0_alias,@"STO_CUDA_RESERVED_SHARED STV_DEFAULT"
__nv_reservedSMEM_offset_0_alias:
	.zero		0
	.zero		64


//--------------------- .nv.constant0._Z5saxpyPfiii --------------------------
	.section	.nv.constant0._Z5saxpyPfiii,"a",@progbits
	.sectionflags	@""
	.align	4
.nv.constant0._Z5saxpyPfiii:
	.zero		916


//--------------------- SYMBOLS --------------------------

	.type		.nv.reservedSmem.offset0,@object
	.size		.nv.reservedSmem.offset0,0x4
